//
// Generated by NVIDIA NVVM Compiler
//
// Compiler Build ID: CL-36424714
// Cuda compilation tools, release 13.0, V13.0.88
// Based on NVVM 20.0.0
//

.version 9.0
.target sm_100
.address_size 64

	// .globl	_Z24kernel_static_shared_memPi
// _ZZ24kernel_static_shared_memPiE4smem has been demoted
.extern .shared .align 16 .b8 smem[];

.visible .entry _Z24kernel_static_shared_memPi(
	.param .u64 .ptr .align 1 _Z24kernel_static_shared_memPi_param_0
)
{
	.reg .b32 	%r<10>;
	.reg .b64 	%rd<5>;
	// demoted variable
	.shared .align 4 .b8 _ZZ24kernel_static_shared_memPiE4smem[4224];
	ld.param.u64 	%rd1, [_Z24kernel_static_shared_memPi_param_0];
	cvta.to.global.u64 	%rd2, %rd1;
	mov.u32 	%r1, %tid.y;
	mov.u32 	%r2, %ntid.x;
	mov.u32 	%r3, %tid.x;
	mad.lo.s32 	%r4, %r1, %r2, %r3;
	mov.u32 	%r5, _ZZ24kernel_static_shared_memPiE4smem;
	mad.lo.s32 	%r6, %r1, 132, %r5;
	shl.b32 	%r7, %r3, 2;
	add.s32 	%r8, %r6, %r7;
	st.shared.u32 	[%r8], %r4;
	bar.sync 	0;
	ld.shared.u32 	%r9, [%r8];
	mul.wide.u32 	%rd3, %r4, 4;
	add.s64 	%rd4, %rd2, %rd3;
	st.global.u32 	[%rd4], %r9;
	ret;

}
	// .globl	_Z25kernel_dynamic_shared_memPi
.visible .entry _Z25kernel_dynamic_shared_memPi(
	.param .u64 .ptr .align 1 _Z25kernel_dynamic_shared_memPi_param_0
)
{
	.reg .b32 	%r<9>;
	.reg .b64 	%rd<5>;

	ld.param.u64 	%rd1, [_Z25kernel_dynamic_shared_memPi_param_0];
	cvta.to.global.u64 	%rd2, %rd1;
	mov.u32 	%r1, %tid.y;
	mov.u32 	%r2, %ntid.x;
	mov.u32 	%r3, %tid.x;
	mad.lo.s32 	%r4, %r1, %r2, %r3;
	shl.b32 	%r5, %r4, 2;
	mov.u32 	%r6, smem;
	add.s32 	%r7, %r6, %r5;
	st.shared.u32 	[%r7+4], %r4;
	bar.sync 	0;
	ld.shared.u32 	%r8, [%r7+4];
	mul.wide.u32 	%rd3, %r4, 4;
	add.s64 	%rd4, %rd2, %rd3;
	st.global.u32 	[%rd4], %r8;
	ret;

}


// ===== COMPILED SASS (sm_100) =====

	.target	sm_100

	.elftype	@"ET_EXEC"


//--------------------- .note.nv.tkinfo           --------------------------
	.section	.note.nv.tkinfo,"",@"SHT_NOTE"
	.sectionflags	@"SHF_NOTE_NV_TKINFO"
	.tkinfo
        /*0018*/ 	.word	0x00000002
        /*0030*/ 	.string	""
        /*0030*/ 	.string	"ptxas"
        /*0030*/ 	.string	"Cuda compilation tools, release 13.0, V13.0.88"
        /*0030*/ 	.string	"Build cuda_13.0.r13.0/compiler.36424714_0"
        /*0030*/ 	.string	"-arch sm_100 -m 64 "



//--------------------- .note.nv.cuinfo           --------------------------
	.section	.note.nv.cuinfo,"",@"SHT_NOTE"
	.sectionflags	@"SHF_NOTE_NV_CUINFO"
        /*0018*/ 	.short	0x0002
        /*001a*/ 	.short	0x0064
        /*001c*/ 	.short	0x0082
	.zero		2


//--------------------- .nv.info                  --------------------------
	.section	.nv.info,"",@"SHT_CUDA_INFO"
	.align	4


	//----- nvinfo : EIATTR_REGCOUNT
	.align		4
        /*0000*/ 	.byte	0x04, 0x2f
        /*0002*/ 	.short	(.L_1 - .L_0)
	.align		4
.L_0:
        /*0004*/ 	.word	index@(_Z24kernel_static_shared_memPi)
        /*0008*/ 	.word	0x0000000a


	//----- nvinfo : EIATTR_FRAME_SIZE
	.align		4
.L_1:
        /*000c*/ 	.byte	0x04, 0x11
        /*000e*/ 	.short	(.L_3 - .L_2)
	.align		4
.L_2:
        /*0010*/ 	.word	index@(_Z24kernel_static_shared_memPi)
        /*0014*/ 	.word	0x00000000


	//----- nvinfo : EIATTR_REGCOUNT
	.align		4
.L_3:
        /*0018*/ 	.byte	0x04, 0x2f
        /*001a*/ 	.short	(.L_5 - .L_4)
	.align		4
.L_4:
        /*001c*/ 	.word	index@(_Z25kernel_dynamic_shared_memPi)
        /*0020*/ 	.word	0x0000000a


	//----- nvinfo : EIATTR_FRAME_SIZE
	.align		4
.L_5:
        /*0024*/ 	.byte	0x04, 0x11
        /*0026*/ 	.short	(.L_7 - .L_6)
	.align		4
.L_6:
        /*0028*/ 	.word	index@(_Z25kernel_dynamic_shared_memPi)
        /*002c*/ 	.word	0x00000000


	//----- nvinfo : EIATTR_MIN_STACK_SIZE
	.align		4
.L_7:
        /*0030*/ 	.byte	0x04, 0x12
        /*0032*/ 	.short	(.L_9 - .L_8)
	.align		4
.L_8:
        /*0034*/ 	.word	index@(_Z25kernel_dynamic_shared_memPi)
        /*0038*/ 	.word	0x00000000


	//----- nvinfo : EIATTR_MIN_STACK_SIZE
	.align		4
.L_9:
        /*003c*/ 	.byte	0x04, 0x12
        /*003e*/ 	.short	(.L_11 - .L_10)
	.align		4
.L_10:
        /*0040*/ 	.word	index@(_Z24kernel_static_shared_memPi)
        /*0044*/ 	.word	0x00000000
.L_11:


//--------------------- .nv.compat                --------------------------
	.section	.nv.compat,"",@"SHT_CUDA_COMPAT_INFO"
	.align	4
        /*0000*/ 	.byte	0x02, 0x09, 0x00, 0x00, 0x02, 0x02, 0x01, 0x00, 0x02, 0x05, 0x05, 0x00, 0x03, 0x07, 0x01, 0x01
        /*0010*/ 	.byte	0x02, 0x03, 0x00, 0x00, 0x02, 0x06, 0x01, 0x00, 0x04, 0x0b, 0x08, 0x00, 0x09, 0x00, 0x00, 0x00
        /*0020*/ 	.byte	0x00, 0x00, 0x00, 0x00


//--------------------- .nv.info._Z25kernel_dynamic_shared_memPi --------------------------
	.section	.nv.info._Z25kernel_dynamic_shared_memPi,"",@"SHT_CUDA_INFO"
	.sectionflags	@""
	.align	4


	//----- nvinfo : EIATTR_CUDA_API_VERSION
	.align		4
        /*0000*/ 	.byte	0x04, 0x37
        /*0002*/ 	.short	(.L_13 - .L_12)
.L_12:
        /*0004*/ 	.word	0x00000082


	//----- nvinfo : EIATTR_KPARAM_INFO
	.align		4
.L_13:
        /*0008*/ 	.byte	0x04, 0x17
        /*000a*/ 	.short	(.L_15 - .L_14)
.L_14:
        /*000c*/ 	.word	0x00000000
        /*0010*/ 	.short	0x0000
        /*0012*/ 	.short	0x0000
        /*0014*/ 	.byte	0x00, 0xf5, 0x21, 0x00


	//----- nvinfo : EIATTR_SPARSE_MMA_MASK
	.align		4
.L_15:
        /*0018*/ 	.byte	0x03, 0x50
        /*001a*/ 	.short	0x0000


	//----- nvinfo : EIATTR_MAXREG_COUNT
	.align		4
        /*001c*/ 	.byte	0x03, 0x1b
        /*001e*/ 	.short	0x00ff


	//----- nvinfo : EIATTR_NUM_BARRIERS
	.align		4
        /*0020*/ 	.byte	0x02, 0x4c
        /*0022*/ 	.byte	0x01
	.zero		1


	//----- nvinfo : EIATTR_MERCURY_ISA_VERSION
	.align		4
        /*0024*/ 	.byte	0x03, 0x5f
        /*0026*/ 	.short	0x0101


	//----- nvinfo : EIATTR_VRC_CTA_INIT_COUNT
	.align		4
        /*0028*/ 	.byte	0x02, 0x4a
	.zero		1
	.zero		1


	//----- nvinfo : EIATTR_EXIT_INSTR_OFFSETS
	.align		4
        /*002c*/ 	.byte	0x04, 0x1c
        /*002e*/ 	.short	(.L_17 - .L_16)


	//   ....[0]....
.L_16:
        /*0030*/ 	.word	0x00000100


	//----- nvinfo : EIATTR_CBANK_PARAM_SIZE
	.align		4
.L_17:
        /*0034*/ 	.byte	0x03, 0x19
        /*0036*/ 	.short	0x0008


	//----- nvinfo : EIATTR_PARAM_CBANK
	.align		4
        /*0038*/ 	.byte	0x04, 0x0a
        /*003a*/ 	.short	(.L_19 - .L_18)
	.align		4
.L_18:
        /*003c*/ 	.word	index@(.nv.constant0._Z25kernel_dynamic_shared_memPi)
        /*0040*/ 	.short	0x0380
        /*0042*/ 	.short	0x0008


	//----- nvinfo : EIATTR_SW_WAR
	.align		4
.L_19:
        /*0044*/ 	.byte	0x04, 0x36
        /*0046*/ 	.short	(.L_21 - .L_20)
.L_20:
        /*0048*/ 	.word	0x00000008
.L_21:


//--------------------- .nv.info._Z24kernel_static_shared_memPi --------------------------
	.section	.nv.info._Z24kernel_static_shared_memPi,"",@"SHT_CUDA_INFO"
	.sectionflags	@""
	.align	4


	//----- nvinfo : EIATTR_CUDA_API_VERSION
	.align		4
        /*0000*/ 	.byte	0x04, 0x37
        /*0002*/ 	.short	(.L_23 - .L_22)
.L_22:
        /*0004*/ 	.word	0x00000082


	//----- nvinfo : EIATTR_KPARAM_INFO
	.align		4
.L_23:
        /*0008*/ 	.byte	0x04, 0x17
        /*000a*/ 	.short	(.L_25 - .L_24)
.L_24:
        /*000c*/ 	.word	0x00000000
        /*0010*/ 	.short	0x0000
        /*0012*/ 	.short	0x0000
        /*0014*/ 	.byte	0x00, 0xf5, 0x21, 0x00


	//----- nvinfo : EIATTR_SPARSE_MMA_MASK
	.align		4
.L_25:
        /*0018*/ 	.byte	0x03, 0x50
        /*001a*/ 	.short	0x0000


	//----- nvinfo : EIATTR_MAXREG_COUNT
	.align		4
        /*001c*/ 	.byte	0x03, 0x1b
        /*001e*/ 	.short	0x00ff


	//----- nvinfo : EIATTR_NUM_BARRIERS
	.align		4
        /*0020*/ 	.byte	0x02, 0x4c
        /*0022*/ 	.byte	0x01
	.zero		1


	//----- nvinfo : EIATTR_MERCURY_ISA_VERSION
	.align		4
        /*0024*/ 	.byte	0x03, 0x5f
        /*0026*/ 	.short	0x0101


	//----- nvinfo : EIATTR_VRC_CTA_INIT_COUNT
	.align		4
        /*0028*/ 	.byte	0x02, 0x4a
	.zero		1
	.zero		1


	//----- nvinfo : EIATTR_EXIT_INSTR_OFFSETS
	.align		4
        /*002c*/ 	.byte	0x04, 0x1c
        /*002e*/ 	.short	(.L_27 - .L_26)


	//   ....[0]....
.L_26:
        /*0030*/ 	.word	0x00000110


	//----- nvinfo : EIATTR_CBANK_PARAM_SIZE
	.align		4
.L_27:
        /*0034*/ 	.byte	0x03, 0x19
        /*0036*/ 	.short	0x0008


	//----- nvinfo : EIATTR_PARAM_CBANK
	.align		4
        /*0038*/ 	.byte	0x04, 0x0a
        /*003a*/ 	.short	(.L_29 - .L_28)
	.align		4
.L_28:
        /*003c*/ 	.word	index@(.nv.constant0._Z24kernel_static_shared_memPi)
        /*0040*/ 	.short	0x0380
        /*0042*/ 	.short	0x0008


	//----- nvinfo : EIATTR_SW_WAR
	.align		4
.L_29:
        /*0044*/ 	.byte	0x04, 0x36
        /*0046*/ 	.short	(.L_31 - .L_30)
.L_30:
        /*0048*/ 	.word	0x00000008
.L_31:


//--------------------- .nv.callgraph             --------------------------
	.section	.nv.callgraph,"",@"SHT_CUDA_CALLGRAPH"
	.align	4
	.sectionentsize	8
	.align		4
        /*0000*/ 	.word	0x00000000
	.align		4
        /*0004*/ 	.word	0xffffffff
	.align		4
        /*0008*/ 	.word	0x00000000
	.align		4
        /*000c*/ 	.word	0xfffffffe
	.align		4
        /*0010*/ 	.word	0x00000000
	.align		4
        /*0014*/ 	.word	0xfffffffd
	.align		4
        /*0018*/ 	.word	0x00000000
	.align		4
        /*001c*/ 	.word	0xfffffffc


//--------------------- .text._Z25kernel_dynamic_shared_memPi --------------------------
	.section	.text._Z25kernel_dynamic_shared_memPi,"ax",@progbits
	.align	128
        .global         _Z25kernel_dynamic_shared_memPi
        .type           _Z25kernel_dynamic_shared_memPi,@function
        .size           _Z25kernel_dynamic_shared_memPi,(.L_x_2 - _Z25kernel_dynamic_shared_memPi)
        .other          _Z25kernel_dynamic_shared_memPi,@"STO_CUDA_ENTRY STV_DEFAULT"
_Z25kernel_dynamic_shared_memPi:
.text._Z25kernel_dynamic_shared_memPi:
[----:B------:R-:W-:Y:S01]  /*0000*/  LDC R1, c[0x0][0x37c] ;  /* 0x0000df00ff017b82 */ /* 0x000fe20000000800 */
[----:B------:R-:W0:Y:S07]  /*0010*/  S2R R5, SR_TID.Y ;  /* 0x0000000000057919 */ /* 0x000e2e0000002200 */
[----:B------:R-:W1:Y:S01]  /*0020*/  S2UR UR5, SR_CgaCtaId ;  /* 0x00000000000579c3 */ /* 0x000e620000008800 */
[----:B------:R-:W0:Y:S01]  /*0030*/  LDCU UR6, c[0x0][0x360] ;  /* 0x00006c00ff0677ac */ /* 0x000e220008000800 */
[----:B------:R-:W0:Y:S01]  /*0040*/  S2R R0, SR_TID.X ;  /* 0x0000000000007919 */ /* 0x000e220000002100 */
[----:B------:R-:W-:-:S05]  /*0050*/  UMOV UR4, 0x400 ;  /* 0x0000040000047882 */ /* 0x000fca0000000000 */
[----:B------:R-:W2:Y:S01]  /*0060*/  LDC.64 R2, c[0x0][0x380] ;  /* 0x0000e000ff027b82 */ /* 0x000ea20000000a00 */
[----:B-1----:R-:W-:Y:S01]  /*0070*/  ULEA UR4, UR5, UR4, 0x18 ;  /* 0x0000000405047291 */ /* 0x002fe2000f8ec0ff */
[----:B0-----:R-:W-:-:S04]  /*0080*/  IMAD R5, R5, UR6, R0 ;  /* 0x0000000605057c24 */ /* 0x001fc8000f8e0200 */
[C---:B--2---:R-:W-:Y:S01]  /*0090*/  IMAD.WIDE.U32 R2, R5.reuse, 0x4, R2 ;  /* 0x0000000405027825 */ /* 0x044fe200078e0002 */
[----:B------:R-:W-:-:S05]  /*00a0*/  LEA R0, R5, UR4, 0x2 ;  /* 0x0000000405007c11 */ /* 0x000fca000f8e10ff */
[----:B------:R-:W0:Y:S01]  /*00b0*/  LDCU.64 UR4, c[0x0][0x358] ;  /* 0x00006b00ff0477ac */ /* 0x000e220008000a00 */
[----:B------:R-:W-:Y:S01]  /*00c0*/  STS [R0+0x4], R5 ;  /* 0x0000040500007388 */ /* 0x000fe20000000800 */
[----:B------:R-:W-:Y:S06]  /*00d0*/  BAR.SYNC.DEFER_BLOCKING 0x0 ;  /* 0x0000000000007b1d */ /* 0x000fec0000010000 */
[----:B------:R-:W0:Y:S04]  /*00e0*/  LDS R7, [R0+0x4] ;  /* 0x0000040000077984 */ /* 0x000e280000000800 */
[----:B0-----:R-:W-:Y:S01]  /*00f0*/  STG.E desc[UR4][R2.64], R7 ;  /* 0x0000000702007986 */ /* 0x001fe2000c101904 */
[----:B------:R-:W-:Y:S05]  /*0100*/  EXIT ;  /* 0x000000000000794d */ /* 0x000fea0003800000 */
.L_x_0:
[----:B------:R-:W-:-:S00]  /*0110*/  BRA `(.L_x_0) ;  /* 0xfffffffc00fc7947 */ /* 0x000fc0000383ffff */
[----:B------:R-:W-:-:S00]  /*0120*/  NOP ;  /* 0x0000000000007918 */ /* 0x000fc00000000000 */
        /* <DEDUP_REMOVED lines=13> */
.L_x_2:


//--------------------- .text._Z24kernel_static_shared_memPi --------------------------
	.section	.text._Z24kernel_static_shared_memPi,"ax",@progbits
	.align	128
        .global         _Z24kernel_static_shared_memPi
        .type           _Z24kernel_static_shared_memPi,@function
        .size           _Z24kernel_static_shared_memPi,(.L_x_3 - _Z24kernel_static_shared_memPi)
        .other          _Z24kernel_static_shared_memPi,@"STO_CUDA_ENTRY STV_DEFAULT"
_Z24kernel_static_shared_memPi:
.text._Z24kernel_static_shared_memPi:
[----:B------:R-:W-:Y:S01]  /*0000*/  LDC R1, c[0x0][0x37c] ;  /* 0x0000df00ff017b82 */ /* 0x000fe20000000800 */
[----:B------:R-:W0:Y:S01]  /*0010*/  S2R R3, SR_CgaCtaId ;  /* 0x0000000000037919 */ /* 0x000e220000008800 */
[----:B------:R-:W1:Y:S01]  /*0020*/  LDCU UR4, c[0x0][0x360] ;  /* 0x00006c00ff0477ac */ /* 0x000e620008000800 */
[----:B------:R-:W-:Y:S01]  /*0030*/  MOV R0, 0x400 ;  /* 0x0000040000007802 */ /* 0x000fe20000000f00 */
[----:B------:R-:W2:Y:S01]  /*0040*/  S2R R5, SR_TID.Y ;  /* 0x0000000000057919 */ /* 0x000ea20000002200 */
[----:B------:R-:W1:Y:S02]  /*0050*/  S2R R2, SR_TID.X ;  /* 0x0000000000027919 */ /* 0x000e640000002100 */
[----:B0-----:R-:W-:-:S05]  /*0060*/  LEA R0, R3, R0, 0x18 ;  /* 0x0000000003007211 */ /* 0x001fca00078ec0ff */
[C---:B--2---:R-:W-:Y:S02]  /*0070*/  IMAD R0, R5.reuse, 0x84, R0 ;  /* 0x0000008405007824 */ /* 0x044fe400078e0200 */
[----:B-1----:R-:W-:Y:S01]  /*0080*/  IMAD R5, R5, UR4, R2 ;  /* 0x0000000405057c24 */ /* 0x002fe2000f8e0202 */
[----:B------:R-:W0:Y:S02]  /*0090*/  LDCU.64 UR4, c[0x0][0x358] ;  /* 0x00006b00ff0477ac */ /* 0x000e240008000a00 */
[----:B------:R-:W-:Y:S02]  /*00a0*/  LEA R0, R2, R0, 0x2 ;  /* 0x0000000002007211 */ /* 0x000fe400078e10ff */
[----:B------:R-:W1:Y:S03]  /*00b0*/  LDC.64 R2, c[0x0][0x380] ;  /* 0x0000e000ff027b82 */ /* 0x000e660000000a00 */
[----:B------:R-:W-:Y:S05]  /*00c0*/  STS [R0], R5 ;  /* 0x0000000500007388 */ /* 0x000fea0000000800 */
[----:B------:R-:W-:Y:S01]  /*00d0*/  BAR.SYNC.DEFER_BLOCKING 0x0 ;  /* 0x0000000000007b1d */ /* 0x000fe20000010000 */
[----:B-1----:R-:W-:-:S05]  /*00e0*/  IMAD.WIDE.U32 R2, R5, 0x4, R2 ;  /* 0x0000000405027825 */ /* 0x002fca00078e0002 */
[----:B------:R-:W0:Y:S04]  /*00f0*/  LDS R7, [R0] ;  /* 0x0000000000077984 */ /* 0x000e280000000800 */
[----:B0-----:R-:W-:Y:S01]  /*0100*/  STG.E desc[UR4][R2.64], R7 ;  /* 0x0000000702007986 */ /* 0x001fe2000c101904 */
[----:B------:R-:W-:Y:S05]  /*0110*/  EXIT ;  /* 0x000000000000794d */ /* 0x000fea0003800000 */
.L_x_1:
        /* <DEDUP_REMOVED lines=14> */
.L_x_3:


//--------------------- .nv.shared._Z25kernel_dynamic_shared_memPi --------------------------
	.section	.nv.shared._Z25kernel_dynamic_shared_memPi,"aw",@nobits
	.sectionflags	@""
	.align	16
	.zero		1024


//--------------------- .nv.shared.reserved.0     --------------------------
	.section	.nv.shared.reserved.0,"aw",@nobits
	.weak		__nv_reservedSMEM_offset_0_alias
	.size		__nv_reservedSMEM_offset_0_alias, 0, 64
	.other		__nv_reservedSMEM_offset_0_alias,@"STO_CUDA_RESERVED_SHARED STV_DEFAULT"
__nv_reservedSMEM_offset_0_alias:
	.zero		0
	.zero		64


//--------------------- .nv.shared._Z24kernel_static_shared_memPi --------------------------
	.section	.nv.shared._Z24kernel_static_shared_memPi,"aw",@nobits
	.sectionflags	@""
	.align	16
.nv.shared._Z24kernel_static_shared_memPi:
	.zero		5248


//--------------------- .nv.constant0._Z25kernel_dynamic_shared_memPi --------------------------
	.section	.nv.constant0._Z25kernel_dynamic_shared_memPi,"a",@progbits
	.sectionflags	@""
	.align	4
.nv.constant0._Z25kernel_dynamic_shared_memPi:
	.zero		904


//--------------------- .nv.constant0._Z24kernel_static_shared_memPi --------------------------
	.section	.nv.constant0._Z24kernel_static_shared_memPi,"a",@progbits
	.sectionflags	@""
	.align	4
.nv.constant0._Z24kernel_static_shared_memPi:
	.zero		904


//--------------------- SYMBOLS --------------------------

	.type		.nv.reservedSmem.offset0,@object
	.size		.nv.reservedSmem.offset0,0x4
	.type		.nv.reservedSmem.cap,@object
	.size		.nv.reservedSmem.cap,0x4
